//
// Generated by NVIDIA NVVM Compiler
//
// Compiler Build ID: CL-36424714
// Cuda compilation tools, release 13.0, V13.0.88
// Based on NVVM 20.0.0
//

.version 9.0
.target sm_100
.address_size 64

	// .globl	_Z12sharedBucketPiS_i
// _ZZ12sharedBucketPiS_iE11local_array has been demoted

.visible .entry _Z12sharedBucketPiS_i(
	.param .u64 .ptr .align 1 _Z12sharedBucketPiS_i_param_0,
	.param .u64 .ptr .align 1 _Z12sharedBucketPiS_i_param_1,
	.param .u32 _Z12sharedBucketPiS_i_param_2
)
{
	.reg .pred 	%p<8>;
	.reg .b32 	%r<97>;
	.reg .b64 	%rd<13>;
	// demoted variable
	.shared .align 4 .b8 _ZZ12sharedBucketPiS_iE11local_array[40];
	ld.param.u64 	%rd3, [_Z12sharedBucketPiS_i_param_0];
	ld.param.u64 	%rd2, [_Z12sharedBucketPiS_i_param_1];
	ld.param.u32 	%r13, [_Z12sharedBucketPiS_i_param_2];
	cvta.to.global.u64 	%rd1, %rd3;
	mov.u32 	%r14, %ctaid.x;
	mov.u32 	%r15, %ntid.x;
	mov.u32 	%r1, %tid.x;
	mad.lo.s32 	%r95, %r14, %r15, %r1;
	mov.u32 	%r16, %nctaid.x;
	mul.lo.s32 	%r3, %r15, %r16;
	setp.ge.s32 	%p1, %r95, %r13;
	@%p1 bra 	$L__BB0_7;
	add.s32 	%r17, %r95, %r3;
	max.s32 	%r18, %r13, %r17;
	setp.lt.s32 	%p2, %r17, %r13;
	selp.u32 	%r19, 1, 0, %p2;
	add.s32 	%r20, %r17, %r19;
	sub.s32 	%r21, %r18, %r20;
	div.u32 	%r22, %r21, %r3;
	add.s32 	%r4, %r22, %r19;
	and.b32  	%r23, %r4, 3;
	setp.eq.s32 	%p3, %r23, 3;
	@%p3 bra 	$L__BB0_4;
	add.s32 	%r24, %r4, 1;
	and.b32  	%r25, %r24, 3;
	neg.s32 	%r93, %r25;
$L__BB0_3:
	.pragma "nounroll";
	mul.wide.s32 	%rd4, %r95, 4;
	add.s64 	%rd5, %rd1, %rd4;
	ld.global.u32 	%r26, [%rd5];
	mul.hi.s32 	%r27, %r26, 1374389535;
	shr.u32 	%r28, %r27, 31;
	shr.s32 	%r29, %r27, 5;
	add.s32 	%r30, %r29, %r28;
	shl.b32 	%r31, %r30, 2;
	mov.u32 	%r32, _ZZ12sharedBucketPiS_iE11local_array;
	add.s32 	%r33, %r32, %r31;
	atom.shared.add.u32 	%r34, [%r33], 1;
	add.s32 	%r95, %r95, %r3;
	add.s32 	%r93, %r93, 1;
	setp.ne.s32 	%p4, %r93, 0;
	@%p4 bra 	$L__BB0_3;
$L__BB0_4:
	setp.lt.u32 	%p5, %r4, 3;
	@%p5 bra 	$L__BB0_7;
	mov.u32 	%r41, _ZZ12sharedBucketPiS_iE11local_array;
	mul.wide.s32 	%rd8, %r3, 4;
	shl.b32 	%r68, %r3, 2;
$L__BB0_6:
	mul.wide.s32 	%rd6, %r95, 4;
	add.s64 	%rd7, %rd1, %rd6;
	ld.global.u32 	%r35, [%rd7];
	mul.hi.s32 	%r36, %r35, 1374389535;
	shr.u32 	%r37, %r36, 31;
	shr.s32 	%r38, %r36, 5;
	add.s32 	%r39, %r38, %r37;
	shl.b32 	%r40, %r39, 2;
	add.s32 	%r42, %r41, %r40;
	atom.shared.add.u32 	%r43, [%r42], 1;
	add.s64 	%rd9, %rd7, %rd8;
	ld.global.u32 	%r44, [%rd9];
	mul.hi.s32 	%r45, %r44, 1374389535;
	shr.u32 	%r46, %r45, 31;
	shr.s32 	%r47, %r45, 5;
	add.s32 	%r48, %r47, %r46;
	shl.b32 	%r49, %r48, 2;
	add.s32 	%r50, %r41, %r49;
	atom.shared.add.u32 	%r51, [%r50], 1;
	add.s64 	%rd10, %rd9, %rd8;
	ld.global.u32 	%r52, [%rd10];
	mul.hi.s32 	%r53, %r52, 1374389535;
	shr.u32 	%r54, %r53, 31;
	shr.s32 	%r55, %r53, 5;
	add.s32 	%r56, %r55, %r54;
	shl.b32 	%r57, %r56, 2;
	add.s32 	%r58, %r41, %r57;
	atom.shared.add.u32 	%r59, [%r58], 1;
	add.s64 	%rd11, %rd10, %rd8;
	ld.global.u32 	%r60, [%rd11];
	mul.hi.s32 	%r61, %r60, 1374389535;
	shr.u32 	%r62, %r61, 31;
	shr.s32 	%r63, %r61, 5;
	add.s32 	%r64, %r63, %r62;
	shl.b32 	%r65, %r64, 2;
	add.s32 	%r66, %r41, %r65;
	atom.shared.add.u32 	%r67, [%r66], 1;
	add.s32 	%r95, %r68, %r95;
	setp.lt.s32 	%p6, %r95, %r13;
	@%p6 bra 	$L__BB0_6;
$L__BB0_7:
	bar.sync 	0;
	mov.u32 	%r69, %tid.y;
	mov.u32 	%r70, %tid.z;
	or.b32  	%r71, %r69, %r70;
	or.b32  	%r72, %r71, %r1;
	setp.ne.s32 	%p7, %r72, 0;
	@%p7 bra 	$L__BB0_9;
	cvta.to.global.u64 	%rd12, %rd2;
	ld.shared.u32 	%r73, [_ZZ12sharedBucketPiS_iE11local_array];
	atom.global.add.u32 	%r74, [%rd12], %r73;
	ld.shared.u32 	%r75, [_ZZ12sharedBucketPiS_iE11local_array+4];
	atom.global.add.u32 	%r76, [%rd12+4], %r75;
	ld.shared.u32 	%r77, [_ZZ12sharedBucketPiS_iE11local_array+8];
	atom.global.add.u32 	%r78, [%rd12+8], %r77;
	ld.shared.u32 	%r79, [_ZZ12sharedBucketPiS_iE11local_array+12];
	atom.global.add.u32 	%r80, [%rd12+12], %r79;
	ld.shared.u32 	%r81, [_ZZ12sharedBucketPiS_iE11local_array+16];
	atom.global.add.u32 	%r82, [%rd12+16], %r81;
	ld.shared.u32 	%r83, [_ZZ12sharedBucketPiS_iE11local_array+20];
	atom.global.add.u32 	%r84, [%rd12+20], %r83;
	ld.shared.u32 	%r85, [_ZZ12sharedBucketPiS_iE11local_array+24];
	atom.global.add.u32 	%r86, [%rd12+24], %r85;
	ld.shared.u32 	%r87, [_ZZ12sharedBucketPiS_iE11local_array+28];
	atom.global.add.u32 	%r88, [%rd12+28], %r87;
	ld.shared.u32 	%r89, [_ZZ12sharedBucketPiS_iE11local_array+32];
	atom.global.add.u32 	%r90, [%rd12+32], %r89;
	ld.shared.u32 	%r91, [_ZZ12sharedBucketPiS_iE11local_array+36];
	atom.global.add.u32 	%r92, [%rd12+36], %r91;
$L__BB0_9:
	bar.sync 	0;
	ret;

}
	// .globl	_Z6bucketPiS_i
.visible .entry _Z6bucketPiS_i(
	.param .u64 .ptr .align 1 _Z6bucketPiS_i_param_0,
	.param .u64 .ptr .align 1 _Z6bucketPiS_i_param_1,
	.param .u32 _Z6bucketPiS_i_param_2
)
{
	.reg .pred 	%p<7>;
	.reg .b32 	%r<61>;
	.reg .b64 	%rd<23>;

	ld.param.u64 	%rd3, [_Z6bucketPiS_i_param_0];
	ld.param.u64 	%rd4, [_Z6bucketPiS_i_param_1];
	ld.param.u32 	%r12, [_Z6bucketPiS_i_param_2];
	cvta.to.global.u64 	%rd1, %rd4;
	cvta.to.global.u64 	%rd2, %rd3;
	mov.u32 	%r13, %ctaid.x;
	mov.u32 	%r14, %ntid.x;
	mov.u32 	%r15, %tid.x;
	mad.lo.s32 	%r59, %r13, %r14, %r15;
	mov.u32 	%r16, %nctaid.x;
	mul.lo.s32 	%r2, %r14, %r16;
	setp.ge.s32 	%p1, %r59, %r12;
	@%p1 bra 	$L__BB1_7;
	add.s32 	%r17, %r59, %r2;
	max.s32 	%r18, %r12, %r17;
	setp.lt.s32 	%p2, %r17, %r12;
	selp.u32 	%r19, 1, 0, %p2;
	add.s32 	%r20, %r17, %r19;
	sub.s32 	%r21, %r18, %r20;
	div.u32 	%r22, %r21, %r2;
	add.s32 	%r3, %r22, %r19;
	and.b32  	%r23, %r3, 3;
	setp.eq.s32 	%p3, %r23, 3;
	@%p3 bra 	$L__BB1_4;
	add.s32 	%r24, %r3, 1;
	and.b32  	%r25, %r24, 3;
	neg.s32 	%r57, %r25;
$L__BB1_3:
	.pragma "nounroll";
	mul.wide.s32 	%rd5, %r59, 4;
	add.s64 	%rd6, %rd2, %rd5;
	ld.global.u32 	%r26, [%rd6];
	mul.hi.s32 	%r27, %r26, 1374389535;
	shr.u32 	%r28, %r27, 31;
	shr.s32 	%r29, %r27, 5;
	add.s32 	%r30, %r29, %r28;
	mul.wide.s32 	%rd7, %r30, 4;
	add.s64 	%rd8, %rd1, %rd7;
	atom.global.add.u32 	%r31, [%rd8], 1;
	add.s32 	%r59, %r59, %r2;
	add.s32 	%r57, %r57, 1;
	setp.ne.s32 	%p4, %r57, 0;
	@%p4 bra 	$L__BB1_3;
$L__BB1_4:
	setp.lt.u32 	%p5, %r3, 3;
	@%p5 bra 	$L__BB1_7;
	mul.wide.s32 	%rd13, %r2, 4;
	shl.b32 	%r56, %r2, 2;
$L__BB1_6:
	mul.wide.s32 	%rd9, %r59, 4;
	add.s64 	%rd10, %rd2, %rd9;
	ld.global.u32 	%r32, [%rd10];
	mul.hi.s32 	%r33, %r32, 1374389535;
	shr.u32 	%r34, %r33, 31;
	shr.s32 	%r35, %r33, 5;
	add.s32 	%r36, %r35, %r34;
	mul.wide.s32 	%rd11, %r36, 4;
	add.s64 	%rd12, %rd1, %rd11;
	atom.global.add.u32 	%r37, [%rd12], 1;
	add.s64 	%rd14, %rd10, %rd13;
	ld.global.u32 	%r38, [%rd14];
	mul.hi.s32 	%r39, %r38, 1374389535;
	shr.u32 	%r40, %r39, 31;
	shr.s32 	%r41, %r39, 5;
	add.s32 	%r42, %r41, %r40;
	mul.wide.s32 	%rd15, %r42, 4;
	add.s64 	%rd16, %rd1, %rd15;
	atom.global.add.u32 	%r43, [%rd16], 1;
	add.s64 	%rd17, %rd14, %rd13;
	ld.global.u32 	%r44, [%rd17];
	mul.hi.s32 	%r45, %r44, 1374389535;
	shr.u32 	%r46, %r45, 31;
	shr.s32 	%r47, %r45, 5;
	add.s32 	%r48, %r47, %r46;
	mul.wide.s32 	%rd18, %r48, 4;
	add.s64 	%rd19, %rd1, %rd18;
	atom.global.add.u32 	%r49, [%rd19], 1;
	add.s64 	%rd20, %rd17, %rd13;
	ld.global.u32 	%r50, [%rd20];
	mul.hi.s32 	%r51, %r50, 1374389535;
	shr.u32 	%r52, %r51, 31;
	shr.s32 	%r53, %r51, 5;
	add.s32 	%r54, %r53, %r52;
	mul.wide.s32 	%rd21, %r54, 4;
	add.s64 	%rd22, %rd1, %rd21;
	atom.global.add.u32 	%r55, [%rd22], 1;
	add.s32 	%r59, %r56, %r59;
	setp.lt.s32 	%p6, %r59, %r12;
	@%p6 bra 	$L__BB1_6;
$L__BB1_7:
	ret;

}


// ===== COMPILED SASS (sm_100) =====

	.target	sm_100

	.elftype	@"ET_EXEC"


//--------------------- .note.nv.tkinfo           --------------------------
	.section	.note.nv.tkinfo,"",@"SHT_NOTE"
	.sectionflags	@"SHF_NOTE_NV_TKINFO"
	.tkinfo
        /*0018*/ 	.word	0x00000002
        /*0030*/ 	.string	""
        /*0030*/ 	.string	"ptxas"
        /*0030*/ 	.string	"Cuda compilation tools, release 13.0, V13.0.88"
        /*0030*/ 	.string	"Build cuda_13.0.r13.0/compiler.36424714_0"
        /*0030*/ 	.string	"-arch sm_100 -m 64 "



//--------------------- .note.nv.cuinfo           --------------------------
	.section	.note.nv.cuinfo,"",@"SHT_NOTE"
	.sectionflags	@"SHF_NOTE_NV_CUINFO"
        /*0018*/ 	.short	0x0002
        /*001a*/ 	.short	0x0064
        /*001c*/ 	.short	0x0082
	.zero		2


//--------------------- .nv.info                  --------------------------
	.section	.nv.info,"",@"SHT_CUDA_INFO"
	.align	4


	//----- nvinfo : EIATTR_REGCOUNT
	.align		4
        /*0000*/ 	.byte	0x04, 0x2f
        /*0002*/ 	.short	(.L_1 - .L_0)
	.align		4
.L_0:
        /*0004*/ 	.word	index@(_Z12sharedBucketPiS_i)
        /*0008*/ 	.word	0x0000001c


	//----- nvinfo : EIATTR_FRAME_SIZE
	.align		4
.L_1:
        /*000c*/ 	.byte	0x04, 0x11
        /*000e*/ 	.short	(.L_3 - .L_2)
	.align		4
.L_2:
        /*0010*/ 	.word	index@(_Z12sharedBucketPiS_i)
        /*0014*/ 	.word	0x00000000


	//----- nvinfo : EIATTR_REGCOUNT
	.align		4
.L_3:
        /*0018*/ 	.byte	0x04, 0x2f
        /*001a*/ 	.short	(.L_5 - .L_4)
	.align		4
.L_4:
        /*001c*/ 	.word	index@(_Z6bucketPiS_i)
        /*0020*/ 	.word	0x00000014


	//----- nvinfo : EIATTR_FRAME_SIZE
	.align		4
.L_5:
        /*0024*/ 	.byte	0x04, 0x11
        /*0026*/ 	.short	(.L_7 - .L_6)
	.align		4
.L_6:
        /*0028*/ 	.word	index@(_Z6bucketPiS_i)
        /*002c*/ 	.word	0x00000000


	//----- nvinfo : EIATTR_MIN_STACK_SIZE
	.align		4
.L_7:
        /*0030*/ 	.byte	0x04, 0x12
        /*0032*/ 	.short	(.L_9 - .L_8)
	.align		4
.L_8:
        /*0034*/ 	.word	index@(_Z6bucketPiS_i)
        /*0038*/ 	.word	0x00000000


	//----- nvinfo : EIATTR_MIN_STACK_SIZE
	.align		4
.L_9:
        /*003c*/ 	.byte	0x04, 0x12
        /*003e*/ 	.short	(.L_11 - .L_10)
	.align		4
.L_10:
        /*0040*/ 	.word	index@(_Z12sharedBucketPiS_i)
        /*0044*/ 	.word	0x00000000
.L_11:


//--------------------- .nv.compat                --------------------------
	.section	.nv.compat,"",@"SHT_CUDA_COMPAT_INFO"
	.align	4
        /*0000*/ 	.byte	0x02, 0x09, 0x00, 0x00, 0x02, 0x02, 0x01, 0x00, 0x02, 0x05, 0x05, 0x00, 0x03, 0x07, 0x01, 0x01
        /*0010*/ 	.byte	0x02, 0x03, 0x00, 0x00, 0x02, 0x06, 0x01, 0x00, 0x04, 0x0b, 0x08, 0x00, 0x09, 0x00, 0x00, 0x00
        /*0020*/ 	.byte	0x00, 0x00, 0x00, 0x00


//--------------------- .nv.info._Z6bucketPiS_i   --------------------------
	.section	.nv.info._Z6bucketPiS_i,"",@"SHT_CUDA_INFO"
	.sectionflags	@""
	.align	4


	//----- nvinfo : EIATTR_CUDA_API_VERSION
	.align		4
        /*0000*/ 	.byte	0x04, 0x37
        /*0002*/ 	.short	(.L_13 - .L_12)
.L_12:
        /*0004*/ 	.word	0x00000082


	//----- nvinfo : EIATTR_KPARAM_INFO
	.align		4
.L_13:
        /*0008*/ 	.byte	0x04, 0x17
        /*000a*/ 	.short	(.L_15 - .L_14)
.L_14:
        /*000c*/ 	.word	0x00000000
        /*0010*/ 	.short	0x0002
        /*0012*/ 	.short	0x0010
        /*0014*/ 	.byte	0x00, 0xf0, 0x11, 0x00


	//----- nvinfo : EIATTR_KPARAM_INFO
	.align		4
.L_15:
        /*0018*/ 	.byte	0x04, 0x17
        /*001a*/ 	.short	(.L_17 - .L_16)
.L_16:
        /*001c*/ 	.word	0x00000000
        /*0020*/ 	.short	0x0001
        /*0022*/ 	.short	0x0008
        /*0024*/ 	.byte	0x00, 0xf5, 0x21, 0x00


	//----- nvinfo : EIATTR_KPARAM_INFO
	.align		4
.L_17:
        /*0028*/ 	.byte	0x04, 0x17
        /*002a*/ 	.short	(.L_19 - .L_18)
.L_18:
        /*002c*/ 	.word	0x00000000
        /*0030*/ 	.short	0x0000
        /*0032*/ 	.short	0x0000
        /*0034*/ 	.byte	0x00, 0xf5, 0x21, 0x00


	//----- nvinfo : EIATTR_SPARSE_MMA_MASK
	.align		4
.L_19:
        /*0038*/ 	.byte	0x03, 0x50
        /*003a*/ 	.short	0x0000


	//----- nvinfo : EIATTR_MAXREG_COUNT
	.align		4
        /*003c*/ 	.byte	0x03, 0x1b
        /*003e*/ 	.short	0x00ff


	//----- nvinfo : EIATTR_MERCURY_ISA_VERSION
	.align		4
        /*0040*/ 	.byte	0x03, 0x5f
        /*0042*/ 	.short	0x0101


	//----- nvinfo : EIATTR_VRC_CTA_INIT_COUNT
	.align		4
        /*0044*/ 	.byte	0x02, 0x4a
	.zero		1
	.zero		1


	//----- nvinfo : EIATTR_EXIT_INSTR_OFFSETS
	.align		4
        /*0048*/ 	.byte	0x04, 0x1c
        /*004a*/ 	.short	(.L_21 - .L_20)


	//   ....[0]....
.L_20:
        /*004c*/ 	.word	0x00000090


	//   ....[1]....
        /*0050*/ 	.word	0x000003c0


	//   ....[2]....
        /*0054*/ 	.word	0x000005d0


	//----- nvinfo : EIATTR_CRS_STACK_SIZE
	.align		4
.L_21:
        /*0058*/ 	.byte	0x04, 0x1e
        /*005a*/ 	.short	(.L_23 - .L_22)
.L_22:
        /*005c*/ 	.word	0x00000000


	//----- nvinfo : EIATTR_CBANK_PARAM_SIZE
	.align		4
.L_23:
        /*0060*/ 	.byte	0x03, 0x19
        /*0062*/ 	.short	0x0014


	//----- nvinfo : EIATTR_PARAM_CBANK
	.align		4
        /*0064*/ 	.byte	0x04, 0x0a
        /*0066*/ 	.short	(.L_25 - .L_24)
	.align		4
.L_24:
        /*0068*/ 	.word	index@(.nv.constant0._Z6bucketPiS_i)
        /*006c*/ 	.short	0x0380
        /*006e*/ 	.short	0x0014


	//----- nvinfo : EIATTR_SW_WAR
	.align		4
.L_25:
        /*0070*/ 	.byte	0x04, 0x36
        /*0072*/ 	.short	(.L_27 - .L_26)
.L_26:
        /*0074*/ 	.word	0x00000008
.L_27:


//--------------------- .nv.info._Z12sharedBucketPiS_i --------------------------
	.section	.nv.info._Z12sharedBucketPiS_i,"",@"SHT_CUDA_INFO"
	.sectionflags	@""
	.align	4


	//----- nvinfo : EIATTR_CUDA_API_VERSION
	.align		4
        /*0000*/ 	.byte	0x04, 0x37
        /*0002*/ 	.short	(.L_29 - .L_28)
.L_28:
        /*0004*/ 	.word	0x00000082


	//----- nvinfo : EIATTR_KPARAM_INFO
	.align		4
.L_29:
        /*0008*/ 	.byte	0x04, 0x17
        /*000a*/ 	.short	(.L_31 - .L_30)
.L_30:
        /*000c*/ 	.word	0x00000000
        /*0010*/ 	.short	0x0002
        /*0012*/ 	.short	0x0010
        /*0014*/ 	.byte	0x00, 0xf0, 0x11, 0x00


	//----- nvinfo : EIATTR_KPARAM_INFO
	.align		4
.L_31:
        /*0018*/ 	.byte	0x04, 0x17
        /*001a*/ 	.short	(.L_33 - .L_32)
.L_32:
        /*001c*/ 	.word	0x00000000
        /*0020*/ 	.short	0x0001
        /*0022*/ 	.short	0x0008
        /*0024*/ 	.byte	0x00, 0xf5, 0x21, 0x00


	//----- nvinfo : EIATTR_KPARAM_INFO
	.align		4
.L_33:
        /*0028*/ 	.byte	0x04, 0x17
        /*002a*/ 	.short	(.L_35 - .L_34)
.L_34:
        /*002c*/ 	.word	0x00000000
        /*0030*/ 	.short	0x0000
        /*0032*/ 	.short	0x0000
        /*0034*/ 	.byte	0x00, 0xf5, 0x21, 0x00


	//----- nvinfo : EIATTR_SPARSE_MMA_MASK
	.align		4
.L_35:
        /*0038*/ 	.byte	0x03, 0x50
        /*003a*/ 	.short	0x0000


	//----- nvinfo : EIATTR_MAXREG_COUNT
	.align		4
        /*003c*/ 	.byte	0x03, 0x1b
        /*003e*/ 	.short	0x00ff


	//----- nvinfo : EIATTR_NUM_BARRIERS
	.align		4
        /*0040*/ 	.byte	0x02, 0x4c
        /*0042*/ 	.byte	0x01
	.zero		1


	//----- nvinfo : EIATTR_MERCURY_ISA_VERSION
	.align		4
        /*0044*/ 	.byte	0x03, 0x5f
        /*0046*/ 	.short	0x0101


	//----- nvinfo : EIATTR_INT_WARP_WIDE_INSTR_OFFSETS
	.align		4
        /*0048*/ 	.byte	0x04, 0x31
        /*004a*/ 	.short	(.L_37 - .L_36)


	//   ....[0]....
.L_36:
        /*004c*/ 	.word	0x00000740


	//----- nvinfo : EIATTR_VRC_CTA_INIT_COUNT
	.align		4
.L_37:
        /*0050*/ 	.byte	0x02, 0x4a
	.zero		1
	.zero		1


	//----- nvinfo : EIATTR_EXIT_INSTR_OFFSETS
	.align		4
        /*0054*/ 	.byte	0x04, 0x1c
        /*0056*/ 	.short	(.L_39 - .L_38)


	//   ....[0]....
.L_38:
        /*0058*/ 	.word	0x000008e0


	//----- nvinfo : EIATTR_CRS_STACK_SIZE
	.align		4
.L_39:
        /*005c*/ 	.byte	0x04, 0x1e
        /*005e*/ 	.short	(.L_41 - .L_40)
.L_40:
        /*0060*/ 	.word	0x00000000


	//----- nvinfo : EIATTR_CBANK_PARAM_SIZE
	.align		4
.L_41:
        /*0064*/ 	.byte	0x03, 0x19
        /*0066*/ 	.short	0x0014


	//----- nvinfo : EIATTR_PARAM_CBANK
	.align		4
        /*0068*/ 	.byte	0x04, 0x0a
        /*006a*/ 	.short	(.L_43 - .L_42)
	.align		4
.L_42:
        /*006c*/ 	.word	index@(.nv.constant0._Z12sharedBucketPiS_i)
        /*0070*/ 	.short	0x0380
        /*0072*/ 	.short	0x0014


	//----- nvinfo : EIATTR_SW_WAR
	.align		4
.L_43:
        /*0074*/ 	.byte	0x04, 0x36
        /*0076*/ 	.short	(.L_45 - .L_44)
.L_44:
        /*0078*/ 	.word	0x00000008
.L_45:


//--------------------- .nv.callgraph             --------------------------
	.section	.nv.callgraph,"",@"SHT_CUDA_CALLGRAPH"
	.align	4
	.sectionentsize	8
	.align		4
        /*0000*/ 	.word	0x00000000
	.align		4
        /*0004*/ 	.word	0xffffffff
	.align		4
        /*0008*/ 	.word	0x00000000
	.align		4
        /*000c*/ 	.word	0xfffffffe
	.align		4
        /*0010*/ 	.word	0x00000000
	.align		4
        /*0014*/ 	.word	0xfffffffd
	.align		4
        /*0018*/ 	.word	0x00000000
	.align		4
        /*001c*/ 	.word	0xfffffffc


//--------------------- .text._Z6bucketPiS_i      --------------------------
	.section	.text._Z6bucketPiS_i,"ax",@progbits
	.align	128
        .global         _Z6bucketPiS_i
        .type           _Z6bucketPiS_i,@function
        .size           _Z6bucketPiS_i,(.L_x_14 - _Z6bucketPiS_i)
        .other          _Z6bucketPiS_i,@"STO_CUDA_ENTRY STV_DEFAULT"
_Z6bucketPiS_i:
.text._Z6bucketPiS_i:
[----:B------:R-:W-:Y:S01]  /*0000*/  LDC R1, c[0x0][0x37c] ;  /* 0x0000df00ff017b82 */ /* 0x000fe20000000800 */
[----:B------:R-:W0:Y:S07]  /*0010*/  S2R R7, SR_TID.X ;  /* 0x0000000000077919 */ /* 0x000e2e0000002100 */
[----:B------:R-:W0:Y:S01]  /*0020*/  S2UR UR4, SR_CTAID.X ;  /* 0x00000000000479c3 */ /* 0x000e220000002500 */
[----:B------:R-:W1:Y:S07]  /*0030*/  LDCU UR6, c[0x0][0x390] ;  /* 0x00007200ff0677ac */ /* 0x000e6e0008000800 */
[----:B------:R-:W0:Y:S01]  /*0040*/  LDC R0, c[0x0][0x360] ;  /* 0x0000d800ff007b82 */ /* 0x000e220000000800 */
[----:B------:R-:W2:Y:S01]  /*0050*/  LDCU UR5, c[0x0][0x370] ;  /* 0x00006e00ff0577ac */ /* 0x000ea20008000800 */
[----:B0-----:R-:W-:-:S02]  /*0060*/  IMAD R7, R0, UR4, R7 ;  /* 0x0000000400077c24 */ /* 0x001fc4000f8e0207 */
[----:B--2---:R-:W-:-:S03]  /*0070*/  IMAD R0, R0, UR5, RZ ;  /* 0x0000000500007c24 */ /* 0x004fc6000f8e02ff */
[----:B-1----:R-:W-:-:S13]  /*0080*/  ISETP.GE.AND P0, PT, R7, UR6, PT ;  /* 0x0000000607007c0c */ /* 0x002fda000bf06270 */
[----:B------:R-:W-:Y:S05]  /*0090*/  @P0 EXIT ;  /* 0x000000000000094d */ /* 0x000fea0003800000 */
[----:B------:R-:W0:Y:S01]  /*00a0*/  I2F.U32.RP R8, R0 ;  /* 0x0000000000087306 */ /* 0x000e220000209000 */
[C---:B------:R-:W-:Y:S01]  /*00b0*/  IADD3 R4, PT, PT, R0.reuse, R7, RZ ;  /* 0x0000000700047210 */ /* 0x040fe20007ffe0ff */
[----:B------:R-:W-:Y:S01]  /*00c0*/  IMAD.MOV R9, RZ, RZ, -R0 ;  /* 0x000000ffff097224 */ /* 0x000fe200078e0a00 */
[----:B------:R-:W-:Y:S01]  /*00d0*/  ISETP.NE.U32.AND P2, PT, R0, RZ, PT ;  /* 0x000000ff0000720c */ /* 0x000fe20003f45070 */
[----:B------:R-:W1:Y:S01]  /*00e0*/  LDCU.64 UR4, c[0x0][0x358] ;  /* 0x00006b00ff0477ac */ /* 0x000e620008000a00 */
[C---:B------:R-:W-:Y:S01]  /*00f0*/  ISETP.GE.AND P0, PT, R4.reuse, UR6, PT ;  /* 0x0000000604007c0c */ /* 0x040fe2000bf06270 */
[----:B------:R-:W-:Y:S01]  /*0100*/  BSSY.RECONVERGENT B0, `(.L_x_0) ;  /* 0x000002b000007945 */ /* 0x000fe20003800200 */
[----:B------:R-:W-:Y:S02]  /*0110*/  VIMNMX R5, PT, PT, R4, UR6, !PT ;  /* 0x0000000604057c48 */ /* 0x000fe4000ffe0100 */
[----:B------:R-:W-:-:S04]  /*0120*/  SEL R6, RZ, 0x1, P0 ;  /* 0x00000001ff067807 */ /* 0x000fc80000000000 */
[----:B------:R-:W-:Y:S01]  /*0130*/  IADD3 R5, PT, PT, R5, -R4, -R6 ;  /* 0x8000000405057210 */ /* 0x000fe20007ffe806 */
[----:B0-----:R-:W0:Y:S02]  /*0140*/  MUFU.RCP R8, R8 ;  /* 0x0000000800087308 */ /* 0x001e240000001000 */
[----:B0-----:R-:W-:-:S06]  /*0150*/  VIADD R2, R8, 0xffffffe ;  /* 0x0ffffffe08027836 */ /* 0x001fcc0000000000 */
[----:B------:R0:W2:Y:S02]  /*0160*/  F2I.FTZ.U32.TRUNC.NTZ R3, R2 ;  /* 0x0000000200037305 */ /* 0x0000a4000021f000 */
[----:B0-----:R-:W-:Y:S02]  /*0170*/  IMAD.MOV.U32 R2, RZ, RZ, RZ ;  /* 0x000000ffff027224 */ /* 0x001fe400078e00ff */
[----:B--2---:R-:W-:-:S04]  /*0180*/  IMAD R9, R9, R3, RZ ;  /* 0x0000000309097224 */ /* 0x004fc800078e02ff */
[----:B------:R-:W-:-:S06]  /*0190*/  IMAD.HI.U32 R8, R3, R9, R2 ;  /* 0x0000000903087227 */ /* 0x000fcc00078e0002 */
[----:B------:R-:W-:-:S04]  /*01a0*/  IMAD.HI.U32 R9, R8, R5, RZ ;  /* 0x0000000508097227 */ /* 0x000fc800078e00ff */
[----:B------:R-:W-:-:S04]  /*01b0*/  IMAD.MOV R2, RZ, RZ, -R9 ;  /* 0x000000ffff027224 */ /* 0x000fc800078e0a09 */
[----:B------:R-:W-:Y:S02]  /*01c0*/  IMAD R5, R0, R2, R5 ;  /* 0x0000000200057224 */ /* 0x000fe400078e0205 */
[----:B------:R-:W0:Y:S03]  /*01d0*/  LDC.64 R2, c[0x0][0x388] ;  /* 0x0000e200ff027b82 */ /* 0x000e260000000a00 */
[----:B------:R-:W-:-:S13]  /*01e0*/  ISETP.GE.U32.AND P0, PT, R5, R0, PT ;  /* 0x000000000500720c */ /* 0x000fda0003f06070 */
[----:B------:R-:W-:Y:S01]  /*01f0*/  @P0 IADD3 R5, PT, PT, -R0, R5, RZ ;  /* 0x0000000500050210 */ /* 0x000fe20007ffe1ff */
[----:B------:R-:W-:-:S03]  /*0200*/  @P0 VIADD R9, R9, 0x1 ;  /* 0x0000000109090836 */ /* 0x000fc60000000000 */
[----:B------:R-:W-:Y:S02]  /*0210*/  ISETP.GE.U32.AND P1, PT, R5, R0, PT ;  /* 0x000000000500720c */ /* 0x000fe40003f26070 */
[----:B------:R-:W2:Y:S11]  /*0220*/  LDC.64 R4, c[0x0][0x380] ;  /* 0x0000e000ff047b82 */ /* 0x000eb60000000a00 */
[----:B------:R-:W-:-:S02]  /*0230*/  @P1 IADD3 R9, PT, PT, R9, 0x1, RZ ;  /* 0x0000000109091810 */ /* 0x000fc40007ffe0ff */
[----:B------:R-:W-:-:S05]  /*0240*/  @!P2 LOP3.LUT R9, RZ, R0, RZ, 0x33, !PT ;  /* 0x00000000ff09a212 */ /* 0x000fca00078e33ff */
[----:B------:R-:W-:-:S05]  /*0250*/  IMAD.IADD R6, R6, 0x1, R9 ;  /* 0x0000000106067824 */ /* 0x000fca00078e0209 */
[C---:B------:R-:W-:Y:S02]  /*0260*/  LOP3.LUT R8, R6.reuse, 0x3, RZ, 0xc0, !PT ;  /* 0x0000000306087812 */ /* 0x040fe400078ec0ff */
[----:B------:R-:W-:Y:S02]  /*0270*/  ISETP.GE.U32.AND P1, PT, R6, 0x3, PT ;  /* 0x000000030600780c */ /* 0x000fe40003f26070 */
[----:B------:R-:W-:-:S13]  /*0280*/  ISETP.NE.AND P0, PT, R8, 0x3, PT ;  /* 0x000000030800780c */ /* 0x000fda0003f05270 */
[----:B01----:R-:W-:Y:S05]  /*0290*/  @!P0 BRA `(.L_x_1) ;  /* 0x0000000000448947 */ /* 0x003fea0003800000 */
[----:B------:R-:W0:Y:S01]  /*02a0*/  LDC.64 R8, c[0x0][0x380] ;  /* 0x0000e000ff087b82 */ /* 0x000e220000000a00 */
[----:B------:R-:W-:-:S04]  /*02b0*/  IADD3 R6, PT, PT, R6, 0x1, RZ ;  /* 0x0000000106067810 */ /* 0x000fc80007ffe0ff */
[----:B------:R-:W-:-:S03]  /*02c0*/  LOP3.LUT R6, R6, 0x3, RZ, 0xc0, !PT ;  /* 0x0000000306067812 */ /* 0x000fc600078ec0ff */
[----:B------:R-:W1:Y:S02]  /*02d0*/  LDC.64 R10, c[0x0][0x388] ;  /* 0x0000e200ff0a7b82 */ /* 0x000e640000000a00 */
[----:B------:R-:W-:-:S07]  /*02e0*/  IMAD.MOV R6, RZ, RZ, -R6 ;  /* 0x000000ffff067224 */ /* 0x000fce00078e0a06 */
.L_x_2:
[----:B0-----:R-:W-:-:S06]  /*02f0*/  IMAD.WIDE R12, R7, 0x4, R8 ;  /* 0x00000004070c7825 */ /* 0x001fcc00078e0208 */
[----:B---3--:R-:W3:Y:S01]  /*0300*/  LDG.E R12, desc[UR4][R12.64] ;  /* 0x000000040c0c7981 */ /* 0x008ee2000c1e1900 */
[----:B------:R-:W-:Y:S02]  /*0310*/  VIADD R6, R6, 0x1 ;  /* 0x0000000106067836 */ /* 0x000fe40000000000 */
[----:B------:R-:W-:-:S03]  /*0320*/  HFMA2 R17, -RZ, RZ, 0, 5.9604644775390625e-08 ;  /* 0x00000001ff117431 */ /* 0x000fc600000001ff */
[----:B------:R-:W-:Y:S02]  /*0330*/  ISETP.NE.AND P0, PT, R6, RZ, PT ;  /* 0x000000ff0600720c */ /* 0x000fe40003f05270 */
[----:B------:R-:W-:Y:S01]  /*0340*/  IADD3 R7, PT, PT, R0, R7, RZ ;  /* 0x0000000700077210 */ /* 0x000fe20007ffe0ff */
[----:B---3--:R-:W-:-:S05]  /*0350*/  IMAD.HI R14, R12, 0x51eb851f, RZ ;  /* 0x51eb851f0c0e7827 */ /* 0x008fca00078e02ff */
[----:B------:R-:W-:-:S04]  /*0360*/  SHF.R.U32.HI R15, RZ, 0x1f, R14 ;  /* 0x0000001fff0f7819 */ /* 0x000fc8000001160e */
[----:B------:R-:W-:-:S05]  /*0370*/  LEA.HI.SX32 R15, R14, R15, 0x1b ;  /* 0x0000000f0e0f7211 */ /* 0x000fca00078fdaff */
[----:B-1----:R-:W-:-:S05]  /*0380*/  IMAD.WIDE R14, R15, 0x4, R10 ;  /* 0x000000040f0e7825 */ /* 0x002fca00078e020a */
[----:B------:R3:W-:Y:S01]  /*0390*/  REDG.E.ADD.STRONG.GPU desc[UR4][R14.64], R17 ;  /* 0x000000110e00798e */ /* 0x0007e2000c12e104 */
[----:B------:R-:W-:Y:S05]  /*03a0*/  @P0 BRA `(.L_x_2) ;  /* 0xfffffffc00d00947 */ /* 0x000fea000383ffff */
.L_x_1:
[----:B------:R-:W-:Y:S05]  /*03b0*/  BSYNC.RECONVERGENT B0 ;  /* 0x0000000000007941 */ /* 0x000fea0003800200 */
.L_x_0:
[----:B------:R-:W-:Y:S05]  /*03c0*/  @!P1 EXIT ;  /* 0x000000000000994d */ /* 0x000fea0003800000 */
.L_x_3:
[----:B0-2---:R-:W-:-:S05]  /*03d0*/  IMAD.WIDE R12, R7, 0x4, R4 ;  /* 0x00000004070c7825 */ /* 0x005fca00078e0204 */
[----:B------:R-:W2:Y:S01]  /*03e0*/  LDG.E R6, desc[UR4][R12.64] ;  /* 0x000000040c067981 */ /* 0x000ea2000c1e1900 */
[----:B------:R-:W-:-:S04]  /*03f0*/  IMAD.WIDE R10, R0, 0x4, R12 ;  /* 0x00000004000a7825 */ /* 0x000fc800078e020c */
[----:B--2---:R-:W-:-:S05]  /*0400*/  IMAD.HI R6, R6, 0x51eb851f, RZ ;  /* 0x51eb851f06067827 */ /* 0x004fca00078e02ff */
[----:B------:R-:W-:-:S04]  /*0410*/  SHF.R.U32.HI R9, RZ, 0x1f, R6 ;  /* 0x0000001fff097819 */ /* 0x000fc80000011606 */
[----:B------:R-:W-:Y:S01]  /*0420*/  LEA.HI.SX32 R9, R6, R9, 0x1b ;  /* 0x0000000906097211 */ /* 0x000fe200078fdaff */
[----:B------:R-:W-:-:S04]  /*0430*/  IMAD.MOV.U32 R6, RZ, RZ, 0x1 ;  /* 0x00000001ff067424 */ /* 0x000fc800078e00ff */
[----:B------:R-:W-:-:S05]  /*0440*/  IMAD.WIDE R8, R9, 0x4, R2 ;  /* 0x0000000409087825 */ /* 0x000fca00078e0202 */
[----:B------:R0:W-:Y:S04]  /*0450*/  REDG.E.ADD.STRONG.GPU desc[UR4][R8.64], R6 ;  /* 0x000000060800798e */ /* 0x0001e8000c12e104 */
[----:B---3--:R-:W2:Y:S02]  /*0460*/  LDG.E R14, desc[UR4][R10.64] ;  /* 0x000000040a0e7981 */ /* 0x008ea4000c1e1900 */
[----:B--2---:R-:W-:-:S05]  /*0470*/  IMAD.HI R14, R14, 0x51eb851f, RZ ;  /* 0x51eb851f0e0e7827 */ /* 0x004fca00078e02ff */
[----:B------:R-:W-:-:S04]  /*0480*/  SHF.R.U32.HI R15, RZ, 0x1f, R14 ;  /* 0x0000001fff0f7819 */ /* 0x000fc8000001160e */
[----:B------:R-:W-:Y:S01]  /*0490*/  LEA.HI.SX32 R13, R14, R15, 0x1b ;  /* 0x0000000f0e0d7211 */ /* 0x000fe200078fdaff */
[----:B------:R-:W-:-:S04]  /*04a0*/  IMAD.WIDE R14, R0, 0x4, R10 ;  /* 0x00000004000e7825 */ /* 0x000fc800078e020a */
[----:B------:R-:W-:-:S05]  /*04b0*/  IMAD.WIDE R12, R13, 0x4, R2 ;  /* 0x000000040d0c7825 */ /* 0x000fca00078e0202 */
[----:B------:R1:W-:Y:S04]  /*04c0*/  REDG.E.ADD.STRONG.GPU desc[UR4][R12.64], R6 ;  /* 0x000000060c00798e */ /* 0x0003e8000c12e104 */
[----:B------:R-:W2:Y:S01]  /*04d0*/  LDG.E R16, desc[UR4][R14.64] ;  /* 0x000000040e107981 */ /* 0x000ea2000c1e1900 */
[----:B------:R-:W-:-:S04]  /*04e0*/  IMAD.WIDE R10, R0, 0x4, R14 ;  /* 0x00000004000a7825 */ /* 0x000fc800078e020e */
[----:B--2---:R-:W-:-:S05]  /*04f0*/  IMAD.HI R16, R16, 0x51eb851f, RZ ;  /* 0x51eb851f10107827 */ /* 0x004fca00078e02ff */
[----:B------:R-:W-:-:S04]  /*0500*/  SHF.R.U32.HI R17, RZ, 0x1f, R16 ;  /* 0x0000001fff117819 */ /* 0x000fc80000011610 */
[----:B0-----:R-:W-:-:S05]  /*0510*/  LEA.HI.SX32 R9, R16, R17, 0x1b ;  /* 0x0000001110097211 */ /* 0x001fca00078fdaff */
[----:B------:R-:W-:-:S05]  /*0520*/  IMAD.WIDE R8, R9, 0x4, R2 ;  /* 0x0000000409087825 */ /* 0x000fca00078e0202 */
[----:B------:R0:W-:Y:S04]  /*0530*/  REDG.E.ADD.STRONG.GPU desc[UR4][R8.64], R6 ;  /* 0x000000060800798e */ /* 0x0001e8000c12e104 */
[----:B------:R-:W2:Y:S01]  /*0540*/  LDG.E R10, desc[UR4][R10.64] ;  /* 0x000000040a0a7981 */ /* 0x000ea2000c1e1900 */
[----:B------:R-:W-:-:S04]  /*0550*/  LEA R7, R0, R7, 0x2 ;  /* 0x0000000700077211 */ /* 0x000fc800078e10ff */
[----:B------:R-:W-:Y:S01]  /*0560*/  ISETP.GE.AND P0, PT, R7, UR6, PT ;  /* 0x0000000607007c0c */ /* 0x000fe2000bf06270 */
[----:B--2---:R-:W-:-:S05]  /*0570*/  IMAD.HI R16, R10, 0x51eb851f, RZ ;  /* 0x51eb851f0a107827 */ /* 0x004fca00078e02ff */
[----:B------:R-:W-:-:S04]  /*0580*/  SHF.R.U32.HI R17, RZ, 0x1f, R16 ;  /* 0x0000001fff117819 */ /* 0x000fc80000011610 */
[----:B-1----:R-:W-:-:S05]  /*0590*/  LEA.HI.SX32 R13, R16, R17, 0x1b ;  /* 0x00000011100d7211 */ /* 0x002fca00078fdaff */
[----:B------:R-:W-:-:S05]  /*05a0*/  IMAD.WIDE R12, R13, 0x4, R2 ;  /* 0x000000040d0c7825 */ /* 0x000fca00078e0202 */
[----:B------:R0:W-:Y:S01]  /*05b0*/  REDG.E.ADD.STRONG.GPU desc[UR4][R12.64], R6 ;  /* 0x000000060c00798e */ /* 0x0001e2000c12e104 */
[----:B------:R-:W-:Y:S05]  /*05c0*/  @!P0 BRA `(.L_x_3) ;  /* 0xfffffffc00808947 */ /* 0x000fea000383ffff */
[----:B------:R-:W-:Y:S05]  /*05d0*/  EXIT ;  /* 0x000000000000794d */ /* 0x000fea0003800000 */
.L_x_4:
[----:B------:R-:W-:-:S00]  /*05e0*/  BRA `(.L_x_4) ;  /* 0xfffffffc00fc7947 */ /* 0x000fc0000383ffff */
[----:B------:R-:W-:-:S00]  /*05f0*/  NOP ;  /* 0x0000000000007918 */ /* 0x000fc00000000000 */
        /* <DEDUP_REMOVED lines=8> */
.L_x_14:


//--------------------- .text._Z12sharedBucketPiS_i --------------------------
	.section	.text._Z12sharedBucketPiS_i,"ax",@progbits
	.align	128
        .global         _Z12sharedBucketPiS_i
        .type           _Z12sharedBucketPiS_i,@function
        .size           _Z12sharedBucketPiS_i,(.L_x_15 - _Z12sharedBucketPiS_i)
        .other          _Z12sharedBucketPiS_i,@"STO_CUDA_ENTRY STV_DEFAULT"
_Z12sharedBucketPiS_i:
.text._Z12sharedBucketPiS_i:
[----:B------:R-:W-:Y:S01]  /*0000*/  LDC R1, c[0x0][0x37c] ;  /* 0x0000df00ff017b82 */ /* 0x000fe20000000800 */
[----:B------:R-:W0:Y:S07]  /*0010*/  S2R R2, SR_TID.X ;  /* 0x0000000000027919 */ /* 0x000e2e0000002100 */
[----:B------:R-:W0:Y:S01]  /*0020*/  S2UR UR4, SR_CTAID.X ;  /* 0x00000000000479c3 */ /* 0x000e220000002500 */
[----:B------:R-:W1:Y:S01]  /*0030*/  LDCU UR6, c[0x0][0x390] ;  /* 0x00007200ff0677ac */ /* 0x000e620008000800 */
[----:B------:R-:W-:Y:S01]  /*0040*/  BSSY.RECONVERGENT B0, `(.L_x_5) ;  /* 0x000005c000007945 */ /* 0x000fe20003800200 */
[----:B------:R-:W2:Y:S05]  /*0050*/  LDCU.64 UR8, c[0x0][0x358] ;  /* 0x00006b00ff0877ac */ /* 0x000eaa0008000a00 */
[----:B------:R-:W0:Y:S01]  /*0060*/  LDC R5, c[0x0][0x360] ;  /* 0x0000d800ff057b82 */ /* 0x000e220000000800 */
[----:B------:R-:W3:Y:S01]  /*0070*/  LDCU UR5, c[0x0][0x370] ;  /* 0x00006e00ff0577ac */ /* 0x000ee20008000800 */
[----:B0-----:R-:W-:-:S02]  /*0080*/  IMAD R3, R5, UR4, R2 ;  /* 0x0000000405037c24 */ /* 0x001fc4000f8e0202 */
[----:B---3--:R-:W-:-:S03]  /*0090*/  IMAD R0, R5, UR5, RZ ;  /* 0x0000000505007c24 */ /* 0x008fc6000f8e02ff */
[----:B-1----:R-:W-:-:S13]  /*00a0*/  ISETP.GE.AND P0, PT, R3, UR6, PT ;  /* 0x0000000603007c0c */ /* 0x002fda000bf06270 */
[----:B--2---:R-:W-:Y:S05]  /*00b0*/  @P0 BRA `(.L_x_6) ;  /* 0x0000000400500947 */ /* 0x004fea0003800000 */
[----:B------:R-:W0:Y:S01]  /*00c0*/  I2F.U32.RP R9, R0 ;  /* 0x0000000000097306 */ /* 0x000e220000209000 */
[C---:B------:R-:W-:Y:S01]  /*00d0*/  IADD3 R6, PT, PT, R0.reuse, R3, RZ ;  /* 0x0000000300067210 */ /* 0x040fe20007ffe0ff */
[----:B------:R-:W-:Y:S01]  /*00e0*/  IMAD.MOV R11, RZ, RZ, -R0 ;  /* 0x000000ffff0b7224 */ /* 0x000fe200078e0a00 */
[----:B------:R-:W-:Y:S01]  /*00f0*/  ISETP.NE.U32.AND P2, PT, R0, RZ, PT ;  /* 0x000000ff0000720c */ /* 0x000fe20003f45070 */
[----:B------:R-:W-:Y:S01]  /*0100*/  BSSY.RECONVERGENT B1, `(.L_x_7) ;  /* 0x000002b000017945 */ /* 0x000fe20003800200 */
[C---:B------:R-:W-:Y:S02]  /*0110*/  ISETP.GE.AND P0, PT, R6.reuse, UR6, PT ;  /* 0x0000000606007c0c */ /* 0x040fe4000bf06270 */
[----:B------:R-:W-:Y:S02]  /*0120*/  VIMNMX R7, PT, PT, R6, UR6, !PT ;  /* 0x0000000606077c48 */ /* 0x000fe4000ffe0100 */
[----:B------:R-:W-:-:S04]  /*0130*/  SEL R8, RZ, 0x1, P0 ;  /* 0x00000001ff087807 */ /* 0x000fc80000000000 */
[----:B------:R-:W-:Y:S01]  /*0140*/  IADD3 R7, PT, PT, R7, -R6, -R8 ;  /* 0x8000000607077210 */ /* 0x000fe20007ffe808 */
[----:B0-----:R-:W0:Y:S02]  /*0150*/  MUFU.RCP R9, R9 ;  /* 0x0000000900097308 */ /* 0x001e240000001000 */
[----:B0-----:R-:W-:-:S06]  /*0160*/  VIADD R4, R9, 0xffffffe ;  /* 0x0ffffffe09047836 */ /* 0x001fcc0000000000 */
[----:B------:R0:W1:Y:S02]  /*0170*/  F2I.FTZ.U32.TRUNC.NTZ R5, R4 ;  /* 0x0000000400057305 */ /* 0x000064000021f000 */
[----:B0-----:R-:W-:Y:S02]  /*0180*/  IMAD.MOV.U32 R4, RZ, RZ, RZ ;  /* 0x000000ffff047224 */ /* 0x001fe400078e00ff */
[----:B-1----:R-:W-:-:S04]  /*0190*/  IMAD R11, R11, R5, RZ ;  /* 0x000000050b0b7224 */ /* 0x002fc800078e02ff */
[----:B------:R-:W-:-:S06]  /*01a0*/  IMAD.HI.U32 R10, R5, R11, R4 ;  /* 0x0000000b050a7227 */ /* 0x000fcc00078e0004 */
[----:B------:R-:W-:-:S04]  /*01b0*/  IMAD.HI.U32 R5, R10, R7, RZ ;  /* 0x000000070a057227 */ /* 0x000fc800078e00ff */
[----:B------:R-:W-:-:S04]  /*01c0*/  IMAD.MOV R4, RZ, RZ, -R5 ;  /* 0x000000ffff047224 */ /* 0x000fc800078e0a05 */
[----:B------:R-:W-:-:S05]  /*01d0*/  IMAD R7, R0, R4, R7 ;  /* 0x0000000400077224 */ /* 0x000fca00078e0207 */
[----:B------:R-:W-:-:S13]  /*01e0*/  ISETP.GE.U32.AND P0, PT, R7, R0, PT ;  /* 0x000000000700720c */ /* 0x000fda0003f06070 */
[----:B------:R-:W-:Y:S01]  /*01f0*/  @P0 IADD3 R7, PT, PT, -R0, R7, RZ ;  /* 0x0000000700070210 */ /* 0x000fe20007ffe1ff */
[----:B------:R-:W-:-:S03]  /*0200*/  @P0 VIADD R5, R5, 0x1 ;  /* 0x0000000105050836 */ /* 0x000fc60000000000 */
[----:B------:R-:W-:-:S13]  /*0210*/  ISETP.GE.U32.AND P1, PT, R7, R0, PT ;  /* 0x000000000700720c */ /* 0x000fda0003f26070 */
[----:B------:R-:W-:Y:S01]  /*0220*/  @P1 VIADD R5, R5, 0x1 ;  /* 0x0000000105051836 */ /* 0x000fe20000000000 */
[----:B------:R-:W-:-:S04]  /*0230*/  @!P2 LOP3.LUT R5, RZ, R0, RZ, 0x33, !PT ;  /* 0x00000000ff05a212 */ /* 0x000fc800078e33ff */
[----:B------:R-:W-:-:S04]  /*0240*/  IADD3 R6, PT, PT, R8, R5, RZ ;  /* 0x0000000508067210 */ /* 0x000fc80007ffe0ff */
[C---:B------:R-:W-:Y:S02]  /*0250*/  LOP3.LUT R4, R6.reuse, 0x3, RZ, 0xc0, !PT ;  /* 0x0000000306047812 */ /* 0x040fe400078ec0ff */
[----:B------:R-:W-:Y:S02]  /*0260*/  ISETP.GE.U32.AND P1, PT, R6, 0x3, PT ;  /* 0x000000030600780c */ /* 0x000fe40003f26070 */
[----:B------:R-:W-:-:S13]  /*0270*/  ISETP.NE.AND P0, PT, R4, 0x3, PT ;  /* 0x000000030400780c */ /* 0x000fda0003f05270 */
[----:B------:R-:W-:Y:S05]  /*0280*/  @!P0 BRA `(.L_x_8) ;  /* 0x0000000000488947 */ /* 0x000fea0003800000 */
[----:B------:R-:W0:Y:S01]  /*0290*/  S2R R8, SR_CgaCtaId ;  /* 0x0000000000087919 */ /* 0x000e220000008800 */
[----:B------:R-:W1:Y:S01]  /*02a0*/  LDC.64 R4, c[0x0][0x380] ;  /* 0x0000e000ff047b82 */ /* 0x000e620000000a00 */
[----:B------:R-:W-:Y:S01]  /*02b0*/  VIADD R6, R6, 0x1 ;  /* 0x0000000106067836 */ /* 0x000fe20000000000 */
[----:B------:R-:W-:-:S04]  /*02c0*/  MOV R7, 0x400 ;  /* 0x0000040000077802 */ /* 0x000fc80000000f00 */
[----:B------:R-:W-:Y:S02]  /*02d0*/  LOP3.LUT R6, R6, 0x3, RZ, 0xc0, !PT ;  /* 0x0000000306067812 */ /* 0x000fe400078ec0ff */
[----:B0-----:R-:W-:Y:S02]  /*02e0*/  LEA R11, R8, R7, 0x18 ;  /* 0x00000007080b7211 */ /* 0x001fe400078ec0ff */
[----:B------:R-:W-:-:S07]  /*02f0*/  IADD3 R8, PT, PT, -R6, RZ, RZ ;  /* 0x000000ff06087210 */ /* 0x000fce0007ffe1ff */
.L_x_9:
[----:B-1----:R-:W-:-:S06]  /*0300*/  IMAD.WIDE R6, R3, 0x4, R4 ;  /* 0x0000000403067825 */ /* 0x002fcc00078e0204 */
[----:B------:R-:W2:Y:S01]  /*0310*/  LDG.E R6, desc[UR8][R6.64] ;  /* 0x0000000806067981 */ /* 0x000ea2000c1e1900 */
[----:B------:R-:W-:Y:S01]  /*0320*/  IADD3 R8, PT, PT, R8, 0x1, RZ ;  /* 0x0000000108087810 */ /* 0x000fe20007ffe0ff */
[----:B------:R-:W-:-:S03]  /*0330*/  IMAD.IADD R3, R0, 0x1, R3 ;  /* 0x0000000100037824 */ /* 0x000fc600078e0203 */
[----:B------:R-:W-:Y:S01]  /*0340*/  ISETP.NE.AND P0, PT, R8, RZ, PT ;  /* 0x000000ff0800720c */ /* 0x000fe20003f05270 */
[----:B--2---:R-:W-:-:S05]  /*0350*/  IMAD.HI R9, R6, 0x51eb851f, RZ ;  /* 0x51eb851f06097827 */ /* 0x004fca00078e02ff */
[----:B0-----:R-:W-:-:S04]  /*0360*/  SHF.R.U32.HI R10, RZ, 0x1f, R9 ;  /* 0x0000001fff0a7819 */ /* 0x001fc80000011609 */
[----:B------:R-:W-:-:S05]  /*0370*/  LEA.HI.SX32 R10, R9, R10, 0x1b ;  /* 0x0000000a090a7211 */ /* 0x000fca00078fdaff */
[----:B------:R-:W-:-:S05]  /*0380*/  IMAD R10, R10, 0x4, R11 ;  /* 0x000000040a0a7824 */ /* 0x000fca00078e020b */
[----:B------:R0:W-:Y:S01]  /*0390*/  ATOMS.POPC.INC.32 RZ, [R10+URZ] ;  /* 0x000000000aff7f8c */ /* 0x0001e2000d8000ff */
[----:B------:R-:W-:Y:S05]  /*03a0*/  @P0 BRA `(.L_x_9) ;  /* 0xfffffffc00d40947 */ /* 0x000fea000383ffff */
.L_x_8:
[----:B------:R-:W-:Y:S05]  /*03b0*/  BSYNC.RECONVERGENT B1 ;  /* 0x0000000000017941 */ /* 0x000fea0003800200 */
.L_x_7:
[----:B------:R-:W-:Y:S05]  /*03c0*/  @!P1 BRA `(.L_x_6) ;  /* 0x00000000008c9947 */ /* 0x000fea0003800000 */
[----:B------:R-:W1:Y:S01]  /*03d0*/  S2R R7, SR_CgaCtaId ;  /* 0x0000000000077919 */ /* 0x000e620000008800 */
[----:B------:R-:W2:Y:S01]  /*03e0*/  LDC.64 R4, c[0x0][0x380] ;  /* 0x0000e000ff047b82 */ /* 0x000ea20000000a00 */
[----:B------:R-:W-:-:S04]  /*03f0*/  MOV R6, 0x400 ;  /* 0x0000040000067802 */ /* 0x000fc80000000f00 */
[----:B-1----:R-:W-:-:S07]  /*0400*/  LEA R6, R7, R6, 0x18 ;  /* 0x0000000607067211 */ /* 0x002fce00078ec0ff */
.L_x_10:
[----:B--2---:R-:W-:-:S04]  /*0410*/  IMAD.WIDE R14, R3, 0x4, R4 ;  /* 0x00000004030e7825 */ /* 0x004fc800078e0204 */
[C---:B------:R-:W-:Y:S02]  /*0420*/  IMAD.WIDE R8, R0.reuse, 0x4, R14 ;  /* 0x0000000400087825 */ /* 0x040fe400078e020e */
[----:B------:R-:W2:Y:S02]  /*0430*/  LDG.E R14, desc[UR8][R14.64] ;  /* 0x000000080e0e7981 */ /* 0x000ea4000c1e1900 */
[C---:B0-----:R-:W-:Y:S02]  /*0440*/  IMAD.WIDE R10, R0.reuse, 0x4, R8 ;  /* 0x00000004000a7825 */ /* 0x041fe400078e0208 */
[----:B------:R-:W3:Y:S02]  /*0450*/  LDG.E R8, desc[UR8][R8.64] ;  /* 0x0000000808087981 */ /* 0x000ee4000c1e1900 */
[C---:B------:R-:W-:Y:S02]  /*0460*/  IMAD.WIDE R12, R0.reuse, 0x4, R10 ;  /* 0x00000004000c7825 */ /* 0x040fe400078e020a */
[----:B------:R-:W4:Y:S04]  /*0470*/  LDG.E R10, desc[UR8][R10.64] ;  /* 0x000000080a0a7981 */ /* 0x000f28000c1e1900 */
[----:B------:R-:W5:Y:S01]  /*0480*/  LDG.E R12, desc[UR8][R12.64] ;  /* 0x000000080c0c7981 */ /* 0x000f62000c1e1900 */
[----:B------:R-:W-:-:S04]  /*0490*/  LEA R3, R0, R3, 0x2 ;  /* 0x0000000300037211 */ /* 0x000fc800078e10ff */
[----:B------:R-:W-:Y:S01]  /*04a0*/  ISETP.GE.AND P0, PT, R3, UR6, PT ;  /* 0x0000000603007c0c */ /* 0x000fe2000bf06270 */
[----:B-12---:R-:W-:-:S04]  /*04b0*/  IMAD.HI R7, R14, 0x51eb851f, RZ ;  /* 0x51eb851f0e077827 */ /* 0x006fc800078e02ff */
[----:B---3--:R-:W-:Y:S01]  /*04c0*/  IMAD.HI R17, R8, 0x51eb851f, RZ ;  /* 0x51eb851f08117827 */ /* 0x008fe200078e02ff */
[----:B------:R-:W-:-:S03]  /*04d0*/  SHF.R.U32.HI R16, RZ, 0x1f, R7 ;  /* 0x0000001fff107819 */ /* 0x000fc60000011607 */
[----:B----4-:R-:W-:Y:S01]  /*04e0*/  IMAD.HI R19, R10, 0x51eb851f, RZ ;  /* 0x51eb851f0a137827 */ /* 0x010fe200078e02ff */
[----:B------:R-:W-:-:S03]  /*04f0*/  SHF.R.U32.HI R18, RZ, 0x1f, R17 ;  /* 0x0000001fff127819 */ /* 0x000fc60000011611 */
[----:B-----5:R-:W-:Y:S01]  /*0500*/  IMAD.HI R21, R12, 0x51eb851f, RZ ;  /* 0x51eb851f0c157827 */ /* 0x020fe200078e02ff */
[----:B------:R-:W-:Y:S02]  /*0510*/  SHF.R.U32.HI R20, RZ, 0x1f, R19 ;  /* 0x0000001fff147819 */ /* 0x000fe40000011613 */
[----:B------:R-:W-:Y:S02]  /*0520*/  LEA.HI.SX32 R7, R7, R16, 0x1b ;  /* 0x0000001007077211 */ /* 0x000fe400078fdaff */
[----:B------:R-:W-:Y:S02]  /*0530*/  SHF.R.U32.HI R14, RZ, 0x1f, R21 ;  /* 0x0000001fff0e7819 */ /* 0x000fe40000011615 */
[----:B------:R-:W-:Y:S02]  /*0540*/  LEA.HI.SX32 R17, R17, R18, 0x1b ;  /* 0x0000001211117211 */ /* 0x000fe400078fdaff */
[----:B------:R-:W-:Y:S02]  /*0550*/  LEA.HI.SX32 R19, R19, R20, 0x1b ;  /* 0x0000001413137211 */ /* 0x000fe400078fdaff */
[----:B------:R-:W-:Y:S01]  /*0560*/  LEA.HI.SX32 R21, R21, R14, 0x1b ;  /* 0x0000000e15157211 */ /* 0x000fe200078fdaff */
[----:B------:R-:W-:Y:S01]  /*0570*/  IMAD R17, R17, 0x4, R6 ;  /* 0x0000000411117824 */ /* 0x000fe200078e0206 */
[----:B------:R-:W-:-:S02]  /*0580*/  LEA R7, R7, R6, 0x2 ;  /* 0x0000000607077211 */ /* 0x000fc400078e10ff */
[----:B------:R-:W-:Y:S01]  /*0590*/  LEA R19, R19, R6, 0x2 ;  /* 0x0000000613137211 */ /* 0x000fe200078e10ff */
[----:B------:R-:W-:Y:S02]  /*05a0*/  IMAD R21, R21, 0x4, R6 ;  /* 0x0000000415157824 */ /* 0x000fe400078e0206 */
[----:B------:R1:W-:Y:S04]  /*05b0*/  ATOMS.POPC.INC.32 RZ, [R7+URZ] ;  /* 0x0000000007ff7f8c */ /* 0x0003e8000d8000ff */
[----:B------:R1:W-:Y:S04]  /*05c0*/  ATOMS.POPC.INC.32 RZ, [R17+URZ] ;  /* 0x0000000011ff7f8c */ /* 0x0003e8000d8000ff */
[----:B------:R1:W-:Y:S04]  /*05d0*/  ATOMS.POPC.INC.32 RZ, [R19+URZ] ;  /* 0x0000000013ff7f8c */ /* 0x0003e8000d8000ff */
[----:B------:R1:W-:Y:S01]  /*05e0*/  ATOMS.POPC.INC.32 RZ, [R21+URZ] ;  /* 0x0000000015ff7f8c */ /* 0x0003e2000d8000ff */
[----:B------:R-:W-:Y:S05]  /*05f0*/  @!P0 BRA `(.L_x_10) ;  /* 0xfffffffc00848947 */ /* 0x000fea000383ffff */
.L_x_6:
[----:B------:R-:W-:Y:S05]  /*0600*/  BSYNC.RECONVERGENT B0 ;  /* 0x0000000000007941 */ /* 0x000fea0003800200 */
.L_x_5:
[----:B------:R-:W2:Y:S01]  /*0610*/  S2R R3, SR_TID.Y ;  /* 0x0000000000037919 */ /* 0x000ea20000002200 */
[----:B------:R-:W-:Y:S01]  /*0620*/  BSSY.RECONVERGENT B0, `(.L_x_11) ;  /* 0x000002a000007945 */ /* 0x000fe20003800200 */
[----:B------:R-:W2:Y:S01]  /*0630*/  S2R R0, SR_TID.Z ;  /* 0x0000000000007919 */ /* 0x000ea20000002300 */
[----:B------:R-:W-:Y:S01]  /*0640*/  BAR.SYNC.DEFER_BLOCKING 0x0 ;  /* 0x0000000000007b1d */ /* 0x000fe20000010000 */
[----:B--2---:R-:W-:-:S13]  /*0650*/  LOP3.LUT P0, RZ, R2, R3, R0, 0xfe, !PT ;  /* 0x0000000302ff7212 */ /* 0x004fda000780fe00 */
[----:B------:R-:W-:Y:S05]  /*0660*/  @P0 BRA `(.L_x_12) ;  /* 0x0000000000940947 */ /* 0x000fea0003800000 */
[----:B------:R-:W2:Y:S01]  /*0670*/  S2UR UR5, SR_CgaCtaId ;  /* 0x00000000000579c3 */ /* 0x000ea20000008800 */
[----:B------:R-:W-:Y:S01]  /*0680*/  UMOV UR4, 0x400 ;  /* 0x0000040000047882 */ /* 0x000fe20000000000 */
[----:B------:R-:W3:Y:S01]  /*0690*/  S2R R0, SR_LANEID ;  /* 0x0000000000007919 */ /* 0x000ee20000000000 */
[----:B------:R-:W4:Y:S05]  /*06a0*/  LDCU.64 UR6, c[0x0][0x388] ;  /* 0x00007100ff0677ac */ /* 0x000f2a0008000a00 */
[----:B------:R-:W5:Y:S01]  /*06b0*/  LDC.64 R14, c[0x0][0x388] ;  /* 0x0000e200ff0e7b82 */ /* 0x000f620000000a00 */
[----:B--2---:R-:W-:Y:S02]  /*06c0*/  ULEA UR4, UR5, UR4, 0x18 ;  /* 0x0000000405047291 */ /* 0x004fe4000f8ec0ff */
[----:B----4-:R-:W-:-:S04]  /*06d0*/  UIADD3 UR5, UP0, UPT, UR6, 0x4, URZ ;  /* 0x0000000406057890 */ /* 0x010fc8000ff1e0ff */
[----:B------:R-:W-:Y:S02]  /*06e0*/  UIADD3.X UR6, UPT, UPT, URZ, UR7, URZ, UP0, !UPT ;  /* 0x00000007ff067290 */ /* 0x000fe400087fe4ff */
[----:B------:R-:W-:Y:S01]  /*06f0*/  IMAD.U32 R2, RZ, RZ, UR5 ;  /* 0x00000005ff027e24 */ /* 0x000fe2000f8e00ff */
[----:B0-----:R-:W0:Y:S03]  /*0700*/  LDS.128 R8, [UR4] ;  /* 0x00000004ff087984 */ /* 0x001e260008000c00 */
[----:B------:R-:W-:Y:S01]  /*0710*/  MOV R3, UR6 ;  /* 0x0000000600037c02 */ /* 0x000fe20008000f00 */
[----:B-1----:R-:W1:Y:S04]  /*0720*/  LDS.128 R4, [UR4+0x10] ;  /* 0x00001004ff047984 */ /* 0x002e680008000c00 */
[----:B------:R-:W2:Y:S01]  /*0730*/  LDS.64 R12, [UR4+0x20] ;  /* 0x00002004ff0c7984 */ /* 0x000ea20008000a00 */
[----:B------:R-:W-:-:S02]  /*0740*/  VOTEU.ANY UR4, UPT, PT ;  /* 0x0000000000047886 */ /* 0x000fc400038e0100 */
[----:B------:R-:W-:Y:S02]  /*0750*/  UFLO.U32 UR10, UR4 ;  /* 0x00000004000a72bd */ /* 0x000fe400080e0000 */
[----:B------:R-:W-:-:S04]  /*0760*/  UPOPC UR4, UR4 ;  /* 0x00000004000472bf */ /* 0x000fc80008000000 */
[----:B---3--:R-:W-:Y:S02]  /*0770*/  ISETP.EQ.U32.AND P0, PT, R0, UR10, PT ;  /* 0x0000000a00007c0c */ /* 0x008fe4000bf02070 */
[----:B0-----:R-:W-:Y:S02]  /*0780*/  IMAD R17, R8, UR4, RZ ;  /* 0x0000000408117c24 */ /* 0x001fe4000f8e02ff */
[----:B------:R-:W-:Y:S02]  /*0790*/  IMAD R9, R9, UR4, RZ ;  /* 0x0000000409097c24 */ /* 0x000fe4000f8e02ff */
[----:B------:R-:W-:-:S07]  /*07a0*/  IMAD R19, R10, UR4, RZ ;  /* 0x000000040a137c24 */ /* 0x000fce000f8e02ff */
[----:B-----5:R3:W-:Y:S01]  /*07b0*/  @P0 REDG.E.ADD.STRONG.GPU desc[UR8][R14.64], R17 ;  /* 0x000000110e00098e */ /* 0x0207e2000c12e108 */
[----:B------:R-:W-:Y:S02]  /*07c0*/  IMAD R11, R11, UR4, RZ ;  /* 0x000000040b0b7c24 */ /* 0x000fe4000f8e02ff */
[----:B-1----:R-:W-:Y:S01]  /*07d0*/  IMAD R21, R4, UR4, RZ ;  /* 0x0000000404157c24 */ /* 0x002fe2000f8e02ff */
[----:B------:R3:W-:Y:S01]  /*07e0*/  @P0 REDG.E.ADD.STRONG.GPU desc[UR8][R2.64], R9 ;  /* 0x000000090200098e */ /* 0x0007e2000c12e108 */
[----:B------:R-:W-:Y:S02]  /*07f0*/  IMAD R5, R5, UR4, RZ ;  /* 0x0000000405057c24 */ /* 0x000fe4000f8e02ff */
[----:B------:R-:W-:Y:S01]  /*0800*/  IMAD R23, R6, UR4, RZ ;  /* 0x0000000406177c24 */ /* 0x000fe2000f8e02ff */
[----:B------:R3:W-:Y:S01]  /*0810*/  @P0 REDG.E.ADD.STRONG.GPU desc[UR8][R2.64+0x4], R19 ;  /* 0x000004130200098e */ /* 0x0007e2000c12e108 */
[----:B------:R-:W-:Y:S02]  /*0820*/  IMAD R7, R7, UR4, RZ ;  /* 0x0000000407077c24 */ /* 0x000fe4000f8e02ff */
[----:B--2---:R-:W-:Y:S01]  /*0830*/  IMAD R25, R12, UR4, RZ ;  /* 0x000000040c197c24 */ /* 0x004fe2000f8e02ff */
[----:B------:R3:W-:Y:S01]  /*0840*/  @P0 REDG.E.ADD.STRONG.GPU desc[UR8][R2.64+0x8], R11 ;  /* 0x0000080b0200098e */ /* 0x0007e2000c12e108 */
[----:B------:R-:W-:-:S03]  /*0850*/  IMAD R13, R13, UR4, RZ ;  /* 0x000000040d0d7c24 */ /* 0x000fc6000f8e02ff */
[----:B------:R3:W-:Y:S04]  /*0860*/  @P0 REDG.E.ADD.STRONG.GPU desc[UR8][R2.64+0xc], R21 ;  /* 0x00000c150200098e */ /* 0x0007e8000c12e108 */
[----:B------:R3:W-:Y:S04]  /*0870*/  @P0 REDG.E.ADD.STRONG.GPU desc[UR8][R2.64+0x10], R5 ;  /* 0x000010050200098e */ /* 0x0007e8000c12e108 */
[----:B------:R3:W-:Y:S04]  /*0880*/  @P0 REDG.E.ADD.STRONG.GPU desc[UR8][R2.64+0x14], R23 ;  /* 0x000014170200098e */ /* 0x0007e8000c12e108 */
[----:B------:R3:W-:Y:S04]  /*0890*/  @P0 REDG.E.ADD.STRONG.GPU desc[UR8][R2.64+0x18], R7 ;  /* 0x000018070200098e */ /* 0x0007e8000c12e108 */
[----:B------:R3:W-:Y:S04]  /*08a0*/  @P0 REDG.E.ADD.STRONG.GPU desc[UR8][R2.64+0x1c], R25 ;  /* 0x00001c190200098e */ /* 0x0007e8000c12e108 */
[----:B------:R3:W-:Y:S02]  /*08b0*/  @P0 REDG.E.ADD.STRONG.GPU desc[UR8][R2.64+0x20], R13 ;  /* 0x0000200d0200098e */ /* 0x0007e4000c12e108 */
.L_x_12:
[----:B------:R-:W-:Y:S05]  /*08c0*/  BSYNC.RECONVERGENT B0 ;  /* 0x0000000000007941 */ /* 0x000fea0003800200 */
.L_x_11:
[----:B------:R-:W-:Y:S06]  /*08d0*/  BAR.SYNC.DEFER_BLOCKING 0x0 ;  /* 0x0000000000007b1d */ /* 0x000fec0000010000 */
[----:B------:R-:W-:Y:S05]  /*08e0*/  EXIT ;  /* 0x000000000000794d */ /* 0x000fea0003800000 */
.L_x_13:
        /* <DEDUP_REMOVED lines=9> */
.L_x_15:


//--------------------- .nv.shared.reserved.0     --------------------------
	.section	.nv.shared.reserved.0,"aw",@nobits
	.weak		__nv_reservedSMEM_offset_0_alias
	.size		__nv_reservedSMEM_offset_0_alias, 0, 64
	.other		__nv_reservedSMEM_offset_0_alias,@"STO_CUDA_RESERVED_SHARED STV_DEFAULT"
__nv_reservedSMEM_offset_0_alias:
	.zero		0
	.zero		64


//--------------------- .nv.shared._Z12sharedBucketPiS_i --------------------------
	.section	.nv.shared._Z12sharedBucketPiS_i,"aw",@nobits
	.sectionflags	@""
	.align	4
.nv.shared._Z12sharedBucketPiS_i:
	.zero		1064


//--------------------- .nv.constant0._Z6bucketPiS_i --------------------------
	.section	.nv.constant0._Z6bucketPiS_i,"a",@progbits
	.sectionflags	@""
	.align	4
.nv.constant0._Z6bucketPiS_i:
	.zero		916


//--------------------- .nv.constant0._Z12sharedBucketPiS_i --------------------------
	.section	.nv.constant0._Z12sharedBucketPiS_i,"a",@progbits
	.sectionflags	@""
	.align	4
.nv.constant0._Z12sharedBucketPiS_i:
	.zero		916


//--------------------- SYMBOLS --------------------------

	.type		.nv.reservedSmem.offset0,@object
	.size		.nv.reservedSmem.offset0,0x4
	.type		.nv.reservedSmem.cap,@object
	.size		.nv.reservedSmem.cap,0x4
